//
// Generated by NVIDIA NVVM Compiler
//
// Compiler Build ID: CL-36424714
// Cuda compilation tools, release 13.0, V13.0.88
// Based on NVVM 20.0.0
//

.version 9.0
.target sm_100
.address_size 64

	// .globl	_Z11shortKernelPfS_

.visible .entry _Z11shortKernelPfS_(
	.param .u64 .ptr .align 1 _Z11shortKernelPfS__param_0,
	.param .u64 .ptr .align 1 _Z11shortKernelPfS__param_1
)
{
	.reg .pred 	%p<2>;
	.reg .b32 	%r<5>;
	.reg .b32 	%f<3>;
	.reg .b64 	%rd<8>;
	.reg .b64 	%fd<3>;

	ld.param.u64 	%rd1, [_Z11shortKernelPfS__param_0];
	ld.param.u64 	%rd2, [_Z11shortKernelPfS__param_1];
	mov.u32 	%r2, %ctaid.x;
	mov.u32 	%r3, %ntid.x;
	mov.u32 	%r4, %tid.x;
	mad.lo.s32 	%r1, %r2, %r3, %r4;
	setp.gt.s32 	%p1, %r1, 499999;
	@%p1 bra 	$L__BB0_2;
	cvta.to.global.u64 	%rd3, %rd2;
	cvta.to.global.u64 	%rd4, %rd1;
	mul.wide.s32 	%rd5, %r1, 4;
	add.s64 	%rd6, %rd3, %rd5;
	ld.global.f32 	%f1, [%rd6];
	cvt.f64.f32 	%fd1, %f1;
	mul.f64 	%fd2, %fd1, 0d3FF3AE147AE147AE;
	cvt.rn.f32.f64 	%f2, %fd2;
	add.s64 	%rd7, %rd4, %rd5;
	st.global.f32 	[%rd7], %f2;
$L__BB0_2:
	ret;

}


// ===== COMPILED SASS (sm_100) =====

	.target	sm_100

	.elftype	@"ET_EXEC"


//--------------------- .note.nv.tkinfo           --------------------------
	.section	.note.nv.tkinfo,"",@"SHT_NOTE"
	.sectionflags	@"SHF_NOTE_NV_TKINFO"
	.tkinfo
        /*0018*/ 	.word	0x00000002
        /*0030*/ 	.string	""
        /*0030*/ 	.string	"ptxas"
        /*0030*/ 	.string	"Cuda compilation tools, release 13.0, V13.0.88"
        /*0030*/ 	.string	"Build cuda_13.0.r13.0/compiler.36424714_0"
        /*0030*/ 	.string	"-arch sm_100 -m 64 "



//--------------------- .note.nv.cuinfo           --------------------------
	.section	.note.nv.cuinfo,"",@"SHT_NOTE"
	.sectionflags	@"SHF_NOTE_NV_CUINFO"
        /*0018*/ 	.short	0x0002
        /*001a*/ 	.short	0x0064
        /*001c*/ 	.short	0x0082
	.zero		2


//--------------------- .nv.info                  --------------------------
	.section	.nv.info,"",@"SHT_CUDA_INFO"
	.align	4


	//----- nvinfo : EIATTR_REGCOUNT
	.align		4
        /*0000*/ 	.byte	0x04, 0x2f
        /*0002*/ 	.short	(.L_1 - .L_0)
	.align		4
.L_0:
        /*0004*/ 	.word	index@(_Z11shortKernelPfS_)
        /*0008*/ 	.word	0x0000000c


	//----- nvinfo : EIATTR_FRAME_SIZE
	.align		4
.L_1:
        /*000c*/ 	.byte	0x04, 0x11
        /*000e*/ 	.short	(.L_3 - .L_2)
	.align		4
.L_2:
        /*0010*/ 	.word	index@(_Z11shortKernelPfS_)
        /*0014*/ 	.word	0x00000000


	//----- nvinfo : EIATTR_MIN_STACK_SIZE
	.align		4
.L_3:
        /*0018*/ 	.byte	0x04, 0x12
        /*001a*/ 	.short	(.L_5 - .L_4)
	.align		4
.L_4:
        /*001c*/ 	.word	index@(_Z11shortKernelPfS_)
        /*0020*/ 	.word	0x00000000
.L_5:


//--------------------- .nv.compat                --------------------------
	.section	.nv.compat,"",@"SHT_CUDA_COMPAT_INFO"
	.align	4
        /*0000*/ 	.byte	0x02, 0x09, 0x00, 0x00, 0x02, 0x02, 0x01, 0x00, 0x02, 0x05, 0x05, 0x00, 0x03, 0x07, 0x01, 0x01
        /*0010*/ 	.byte	0x02, 0x03, 0x00, 0x00, 0x02, 0x06, 0x01, 0x00, 0x04, 0x0b, 0x08, 0x00, 0x01, 0x00, 0x00, 0x00
        /*0020*/ 	.byte	0x00, 0x00, 0x00, 0x00


//--------------------- .nv.info._Z11shortKernelPfS_ --------------------------
	.section	.nv.info._Z11shortKernelPfS_,"",@"SHT_CUDA_INFO"
	.sectionflags	@""
	.align	4


	//----- nvinfo : EIATTR_CUDA_API_VERSION
	.align		4
        /*0000*/ 	.byte	0x04, 0x37
        /*0002*/ 	.short	(.L_7 - .L_6)
.L_6:
        /*0004*/ 	.word	0x00000082


	//----- nvinfo : EIATTR_KPARAM_INFO
	.align		4
.L_7:
        /*0008*/ 	.byte	0x04, 0x17
        /*000a*/ 	.short	(.L_9 - .L_8)
.L_8:
        /*000c*/ 	.word	0x00000000
        /*0010*/ 	.short	0x0001
        /*0012*/ 	.short	0x0008
        /*0014*/ 	.byte	0x00, 0xf5, 0x21, 0x00


	//----- nvinfo : EIATTR_KPARAM_INFO
	.align		4
.L_9:
        /*0018*/ 	.byte	0x04, 0x17
        /*001a*/ 	.short	(.L_11 - .L_10)
.L_10:
        /*001c*/ 	.word	0x00000000
        /*0020*/ 	.short	0x0000
        /*0022*/ 	.short	0x0000
        /*0024*/ 	.byte	0x00, 0xf5, 0x21, 0x00


	//----- nvinfo : EIATTR_SPARSE_MMA_MASK
	.align		4
.L_11:
        /*0028*/ 	.byte	0x03, 0x50
        /*002a*/ 	.short	0x0000


	//----- nvinfo : EIATTR_MAXREG_COUNT
	.align		4
        /*002c*/ 	.byte	0x03, 0x1b
        /*002e*/ 	.short	0x00ff


	//----- nvinfo : EIATTR_MERCURY_ISA_VERSION
	.align		4
        /*0030*/ 	.byte	0x03, 0x5f
        /*0032*/ 	.short	0x0101


	//----- nvinfo : EIATTR_VRC_CTA_INIT_COUNT
	.align		4
        /*0034*/ 	.byte	0x02, 0x4a
	.zero		1
	.zero		1


	//----- nvinfo : EIATTR_EXIT_INSTR_OFFSETS
	.align		4
        /*0038*/ 	.byte	0x04, 0x1c
        /*003a*/ 	.short	(.L_13 - .L_12)


	//   ....[0]....
.L_12:
        /*003c*/ 	.word	0x00000060


	//   ....[1]....
        /*0040*/ 	.word	0x00000130


	//----- nvinfo : EIATTR_CBANK_PARAM_SIZE
	.align		4
.L_13:
        /*0044*/ 	.byte	0x03, 0x19
        /*0046*/ 	.short	0x0010


	//----- nvinfo : EIATTR_PARAM_CBANK
	.align		4
        /*0048*/ 	.byte	0x04, 0x0a
        /*004a*/ 	.short	(.L_15 - .L_14)
	.align		4
.L_14:
        /*004c*/ 	.word	index@(.nv.constant0._Z11shortKernelPfS_)
        /*0050*/ 	.short	0x0380
        /*0052*/ 	.short	0x0010


	//----- nvinfo : EIATTR_SW_WAR
	.align		4
.L_15:
        /*0054*/ 	.byte	0x04, 0x36
        /*0056*/ 	.short	(.L_17 - .L_16)
.L_16:
        /*0058*/ 	.word	0x00000008
.L_17:


//--------------------- .nv.callgraph             --------------------------
	.section	.nv.callgraph,"",@"SHT_CUDA_CALLGRAPH"
	.align	4
	.sectionentsize	8
	.align		4
        /*0000*/ 	.word	0x00000000
	.align		4
        /*0004*/ 	.word	0xffffffff
	.align		4
        /*0008*/ 	.word	0x00000000
	.align		4
        /*000c*/ 	.word	0xfffffffe
	.align		4
        /*0010*/ 	.word	0x00000000
	.align		4
        /*0014*/ 	.word	0xfffffffd
	.align		4
        /*0018*/ 	.word	0x00000000
	.align		4
        /*001c*/ 	.word	0xfffffffc


//--------------------- .text._Z11shortKernelPfS_ --------------------------
	.section	.text._Z11shortKernelPfS_,"ax",@progbits
	.align	128
        .global         _Z11shortKernelPfS_
        .type           _Z11shortKernelPfS_,@function
        .size           _Z11shortKernelPfS_,(.L_x_1 - _Z11shortKernelPfS_)
        .other          _Z11shortKernelPfS_,@"STO_CUDA_ENTRY STV_DEFAULT"
_Z11shortKernelPfS_:
.text._Z11shortKernelPfS_:
[----:B------:R-:W-:Y:S01]  /*0000*/  LDC R1, c[0x0][0x37c] ;  /* 0x0000df00ff017b82 */ /* 0x000fe20000000800 */
[----:B------:R-:W0:Y:S07]  /*0010*/  S2R R0, SR_TID.X ;  /* 0x0000000000007919 */ /* 0x000e2e0000002100 */
[----:B------:R-:W0:Y:S08]  /*0020*/  S2UR UR4, SR_CTAID.X ;  /* 0x00000000000479c3 */ /* 0x000e300000002500 */
[----:B------:R-:W0:Y:S02]  /*0030*/  LDC R9, c[0x0][0x360] ;  /* 0x0000d800ff097b82 */ /* 0x000e240000000800 */
[----:B0-----:R-:W-:-:S05]  /*0040*/  IMAD R9, R9, UR4, R0 ;  /* 0x0000000409097c24 */ /* 0x001fca000f8e0200 */
[----:B------:R-:W-:-:S13]  /*0050*/  ISETP.GT.AND P0, PT, R9, 0x7a11f, PT ;  /* 0x0007a11f0900780c */ /* 0x000fda0003f04270 */
[----:B------:R-:W-:Y:S05]  /*0060*/  @P0 EXIT ;  /* 0x000000000000094d */ /* 0x000fea0003800000 */
[----:B------:R-:W0:Y:S01]  /*0070*/  LDC.64 R2, c[0x0][0x388] ;  /* 0x0000e200ff027b82 */ /* 0x000e220000000a00 */
[----:B------:R-:W1:Y:S07]  /*0080*/  LDCU.64 UR4, c[0x0][0x358] ;  /* 0x00006b00ff0477ac */ /* 0x000e6e0008000a00 */
[----:B------:R-:W2:Y:S01]  /*0090*/  LDC.64 R6, c[0x0][0x380] ;  /* 0x0000e000ff067b82 */ /* 0x000ea20000000a00 */
[----:B0-----:R-:W-:-:S06]  /*00a0*/  IMAD.WIDE R2, R9, 0x4, R2 ;  /* 0x0000000409027825 */ /* 0x001fcc00078e0202 */
[----:B-1----:R-:W3:Y:S01]  /*00b0*/  LDG.E R2, desc[UR4][R2.64] ;  /* 0x0000000402027981 */ /* 0x002ee2000c1e1900 */
[----:B------:R-:W-:Y:S01]  /*00c0*/  UMOV UR6, 0x7ae147ae ;  /* 0x7ae147ae00067882 */ /* 0x000fe20000000000 */
[----:B------:R-:W-:Y:S01]  /*00d0*/  UMOV UR7, 0x3ff3ae14 ;  /* 0x3ff3ae1400077882 */ /* 0x000fe20000000000 */
[----:B--2---:R-:W-:Y:S01]  /*00e0*/  IMAD.WIDE R6, R9, 0x4, R6 ;  /* 0x0000000409067825 */ /* 0x004fe200078e0206 */
[----:B---3--:R-:W0:Y:S02]  /*00f0*/  F2F.F64.F32 R4, R2 ;  /* 0x0000000200047310 */ /* 0x008e240000201800 */
[----:B0-----:R-:W-:-:S10]  /*0100*/  DMUL R4, R4, UR6 ;  /* 0x0000000604047c28 */ /* 0x001fd40008000000 */
[----:B------:R-:W0:Y:S02]  /*0110*/  F2F.F32.F64 R5, R4 ;  /* 0x0000000400057310 */ /* 0x000e240000301000 */
[----:B0-----:R-:W-:Y:S01]  /*0120*/  STG.E desc[UR4][R6.64], R5 ;  /* 0x0000000506007986 */ /* 0x001fe2000c101904 */
[----:B------:R-:W-:Y:S05]  /*0130*/  EXIT ;  /* 0x000000000000794d */ /* 0x000fea0003800000 */
.L_x_0:
[----:B------:R-:W-:-:S00]  /*0140*/  BRA `(.L_x_0) ;  /* 0xfffffffc00fc7947 */ /* 0x000fc0000383ffff */
[----:B------:R-:W-:-:S00]  /*0150*/  NOP ;  /* 0x0000000000007918 */ /* 0x000fc00000000000 */
        /* <DEDUP_REMOVED lines=10> */
.L_x_1:


//--------------------- .nv.shared.reserved.0     --------------------------
	.section	.nv.shared.reserved.0,"aw",@nobits
	.weak		__nv_reservedSMEM_offset_0_alias
	.size		__nv_reservedSMEM_offset_0_alias, 0, 64
	.other		__nv_reservedSMEM_offset_0_alias,@"STO_CUDA_RESERVED_SHARED STV_DEFAULT"
__nv_reservedSMEM_offset_0_alias:
	.zero		0
	.zero		64


//--------------------- .nv.constant0._Z11shortKernelPfS_ --------------------------
	.section	.nv.constant0._Z11shortKernelPfS_,"a",@progbits
	.sectionflags	@""
	.align	4
.nv.constant0._Z11shortKernelPfS_:
	.zero		912


//--------------------- SYMBOLS --------------------------

	.type		.nv.reservedSmem.offset0,@object
	.size		.nv.reservedSmem.offset0,0x4
